//
// Generated by NVIDIA NVVM Compiler
//
// Compiler Build ID: CL-36424714
// Cuda compilation tools, release 13.0, V13.0.88
// Based on NVVM 20.0.0
//

.version 9.0
.target sm_100
.address_size 64

	// .globl	_Z10add_float4PK6float4S1_PS_i

.visible .entry _Z10add_float4PK6float4S1_PS_i(
	.param .u64 .ptr .align 1 _Z10add_float4PK6float4S1_PS_i_param_0,
	.param .u64 .ptr .align 1 _Z10add_float4PK6float4S1_PS_i_param_1,
	.param .u64 .ptr .align 1 _Z10add_float4PK6float4S1_PS_i_param_2,
	.param .u32 _Z10add_float4PK6float4S1_PS_i_param_3
)
{
	.reg .pred 	%p<2>;
	.reg .b32 	%r<6>;
	.reg .b32 	%f<13>;
	.reg .b64 	%rd<11>;

	ld.param.u64 	%rd1, [_Z10add_float4PK6float4S1_PS_i_param_0];
	ld.param.u64 	%rd2, [_Z10add_float4PK6float4S1_PS_i_param_1];
	ld.param.u64 	%rd3, [_Z10add_float4PK6float4S1_PS_i_param_2];
	ld.param.u32 	%r2, [_Z10add_float4PK6float4S1_PS_i_param_3];
	mov.u32 	%r3, %tid.x;
	mov.u32 	%r4, %ctaid.x;
	mov.u32 	%r5, %ntid.x;
	mad.lo.s32 	%r1, %r4, %r5, %r3;
	setp.ge.s32 	%p1, %r1, %r2;
	@%p1 bra 	$L__BB0_2;
	cvta.to.global.u64 	%rd4, %rd1;
	cvta.to.global.u64 	%rd5, %rd2;
	cvta.to.global.u64 	%rd6, %rd3;
	mul.wide.s32 	%rd7, %r1, 16;
	add.s64 	%rd8, %rd4, %rd7;
	ld.global.v4.f32 	{%f1, %f2, %f3, %f4}, [%rd8];
	add.s64 	%rd9, %rd5, %rd7;
	ld.global.v4.f32 	{%f5, %f6, %f7, %f8}, [%rd9];
	add.f32 	%f9, %f1, %f5;
	add.s64 	%rd10, %rd6, %rd7;
	add.f32 	%f10, %f2, %f6;
	add.f32 	%f11, %f3, %f7;
	add.f32 	%f12, %f4, %f8;
	st.global.v4.f32 	[%rd10], {%f9, %f10, %f11, %f12};
$L__BB0_2:
	ret;

}


// ===== COMPILED SASS (sm_100) =====

	.target	sm_100

	.elftype	@"ET_EXEC"


//--------------------- .note.nv.tkinfo           --------------------------
	.section	.note.nv.tkinfo,"",@"SHT_NOTE"
	.sectionflags	@"SHF_NOTE_NV_TKINFO"
	.tkinfo
        /*0018*/ 	.word	0x00000002
        /*0030*/ 	.string	""
        /*0030*/ 	.string	"ptxas"
        /*0030*/ 	.string	"Cuda compilation tools, release 13.0, V13.0.88"
        /*0030*/ 	.string	"Build cuda_13.0.r13.0/compiler.36424714_0"
        /*0030*/ 	.string	"-arch sm_100 -m 64 "



//--------------------- .note.nv.cuinfo           --------------------------
	.section	.note.nv.cuinfo,"",@"SHT_NOTE"
	.sectionflags	@"SHF_NOTE_NV_CUINFO"
        /*0018*/ 	.short	0x0002
        /*001a*/ 	.short	0x0064
        /*001c*/ 	.short	0x0082
	.zero		2


//--------------------- .nv.info                  --------------------------
	.section	.nv.info,"",@"SHT_CUDA_INFO"
	.align	4


	//----- nvinfo : EIATTR_REGCOUNT
	.align		4
        /*0000*/ 	.byte	0x04, 0x2f
        /*0002*/ 	.short	(.L_1 - .L_0)
	.align		4
.L_0:
        /*0004*/ 	.word	index@(_Z10add_float4PK6float4S1_PS_i)
        /*0008*/ 	.word	0x00000016


	//----- nvinfo : EIATTR_FRAME_SIZE
	.align		4
.L_1:
        /*000c*/ 	.byte	0x04, 0x11
        /*000e*/ 	.short	(.L_3 - .L_2)
	.align		4
.L_2:
        /*0010*/ 	.word	index@(_Z10add_float4PK6float4S1_PS_i)
        /*0014*/ 	.word	0x00000000


	//----- nvinfo : EIATTR_MIN_STACK_SIZE
	.align		4
.L_3:
        /*0018*/ 	.byte	0x04, 0x12
        /*001a*/ 	.short	(.L_5 - .L_4)
	.align		4
.L_4:
        /*001c*/ 	.word	index@(_Z10add_float4PK6float4S1_PS_i)
        /*0020*/ 	.word	0x00000000
.L_5:


//--------------------- .nv.compat                --------------------------
	.section	.nv.compat,"",@"SHT_CUDA_COMPAT_INFO"
	.align	4
        /*0000*/ 	.byte	0x02, 0x09, 0x00, 0x00, 0x02, 0x02, 0x01, 0x00, 0x02, 0x05, 0x05, 0x00, 0x03, 0x07, 0x01, 0x01
        /*0010*/ 	.byte	0x02, 0x03, 0x00, 0x00, 0x02, 0x06, 0x01, 0x00, 0x04, 0x0b, 0x08, 0x00, 0x09, 0x00, 0x00, 0x00
        /*0020*/ 	.byte	0x00, 0x00, 0x00, 0x00


//--------------------- .nv.info._Z10add_float4PK6float4S1_PS_i --------------------------
	.section	.nv.info._Z10add_float4PK6float4S1_PS_i,"",@"SHT_CUDA_INFO"
	.sectionflags	@""
	.align	4


	//----- nvinfo : EIATTR_CUDA_API_VERSION
	.align		4
        /*0000*/ 	.byte	0x04, 0x37
        /*0002*/ 	.short	(.L_7 - .L_6)
.L_6:
        /*0004*/ 	.word	0x00000082


	//----- nvinfo : EIATTR_KPARAM_INFO
	.align		4
.L_7:
        /*0008*/ 	.byte	0x04, 0x17
        /*000a*/ 	.short	(.L_9 - .L_8)
.L_8:
        /*000c*/ 	.word	0x00000000
        /*0010*/ 	.short	0x0003
        /*0012*/ 	.short	0x0018
        /*0014*/ 	.byte	0x00, 0xf0, 0x11, 0x00


	//----- nvinfo : EIATTR_KPARAM_INFO
	.align		4
.L_9:
        /*0018*/ 	.byte	0x04, 0x17
        /*001a*/ 	.short	(.L_11 - .L_10)
.L_10:
        /*001c*/ 	.word	0x00000000
        /*0020*/ 	.short	0x0002
        /*0022*/ 	.short	0x0010
        /*0024*/ 	.byte	0x00, 0xf5, 0x21, 0x00


	//----- nvinfo : EIATTR_KPARAM_INFO
	.align		4
.L_11:
        /*0028*/ 	.byte	0x04, 0x17
        /*002a*/ 	.short	(.L_13 - .L_12)
.L_12:
        /*002c*/ 	.word	0x00000000
        /*0030*/ 	.short	0x0001
        /*0032*/ 	.short	0x0008
        /*0034*/ 	.byte	0x00, 0xf5, 0x21, 0x00


	//----- nvinfo : EIATTR_KPARAM_INFO
	.align		4
.L_13:
        /*0038*/ 	.byte	0x04, 0x17
        /*003a*/ 	.short	(.L_15 - .L_14)
.L_14:
        /*003c*/ 	.word	0x00000000
        /*0040*/ 	.short	0x0000
        /*0042*/ 	.short	0x0000
        /*0044*/ 	.byte	0x00, 0xf5, 0x21, 0x00


	//----- nvinfo : EIATTR_SPARSE_MMA_MASK
	.align		4
.L_15:
        /*0048*/ 	.byte	0x03, 0x50
        /*004a*/ 	.short	0x0000


	//----- nvinfo : EIATTR_MAXREG_COUNT
	.align		4
        /*004c*/ 	.byte	0x03, 0x1b
        /*004e*/ 	.short	0x00ff


	//----- nvinfo : EIATTR_MERCURY_ISA_VERSION
	.align		4
        /*0050*/ 	.byte	0x03, 0x5f
        /*0052*/ 	.short	0x0101


	//----- nvinfo : EIATTR_VRC_CTA_INIT_COUNT
	.align		4
        /*0054*/ 	.byte	0x02, 0x4a
	.zero		1
	.zero		1


	//----- nvinfo : EIATTR_EXIT_INSTR_OFFSETS
	.align		4
        /*0058*/ 	.byte	0x04, 0x1c
        /*005a*/ 	.short	(.L_17 - .L_16)


	//   ....[0]....
.L_16:
        /*005c*/ 	.word	0x00000070


	//   ....[1]....
        /*0060*/ 	.word	0x00000160


	//----- nvinfo : EIATTR_CBANK_PARAM_SIZE
	.align		4
.L_17:
        /*0064*/ 	.byte	0x03, 0x19
        /*0066*/ 	.short	0x001c


	//----- nvinfo : EIATTR_PARAM_CBANK
	.align		4
        /*0068*/ 	.byte	0x04, 0x0a
        /*006a*/ 	.short	(.L_19 - .L_18)
	.align		4
.L_18:
        /*006c*/ 	.word	index@(.nv.constant0._Z10add_float4PK6float4S1_PS_i)
        /*0070*/ 	.short	0x0380
        /*0072*/ 	.short	0x001c


	//----- nvinfo : EIATTR_SW_WAR
	.align		4
.L_19:
        /*0074*/ 	.byte	0x04, 0x36
        /*0076*/ 	.short	(.L_21 - .L_20)
.L_20:
        /*0078*/ 	.word	0x00000008
.L_21:


//--------------------- .nv.callgraph             --------------------------
	.section	.nv.callgraph,"",@"SHT_CUDA_CALLGRAPH"
	.align	4
	.sectionentsize	8
	.align		4
        /*0000*/ 	.word	0x00000000
	.align		4
        /*0004*/ 	.word	0xffffffff
	.align		4
        /*0008*/ 	.word	0x00000000
	.align		4
        /*000c*/ 	.word	0xfffffffe
	.align		4
        /*0010*/ 	.word	0x00000000
	.align		4
        /*0014*/ 	.word	0xfffffffd
	.align		4
        /*0018*/ 	.word	0x00000000
	.align		4
        /*001c*/ 	.word	0xfffffffc


//--------------------- .text._Z10add_float4PK6float4S1_PS_i --------------------------
	.section	.text._Z10add_float4PK6float4S1_PS_i,"ax",@progbits
	.align	128
        .global         _Z10add_float4PK6float4S1_PS_i
        .type           _Z10add_float4PK6float4S1_PS_i,@function
        .size           _Z10add_float4PK6float4S1_PS_i,(.L_x_1 - _Z10add_float4PK6float4S1_PS_i)
        .other          _Z10add_float4PK6float4S1_PS_i,@"STO_CUDA_ENTRY STV_DEFAULT"
_Z10add_float4PK6float4S1_PS_i:
.text._Z10add_float4PK6float4S1_PS_i:
[----:B------:R-:W-:Y:S01]  /*0000*/  LDC R1, c[0x0][0x37c] ;  /* 0x0000df00ff017b82 */ /* 0x000fe20000000800 */
[----:B------:R-:W0:Y:S07]  /*0010*/  S2R R9, SR_TID.X ;  /* 0x0000000000097919 */ /* 0x000e2e0000002100 */
[----:B------:R-:W0:Y:S01]  /*0020*/  S2UR UR4, SR_CTAID.X ;  /* 0x00000000000479c3 */ /* 0x000e220000002500 */
[----:B------:R-:W1:Y:S07]  /*0030*/  LDCU UR5, c[0x0][0x398] ;  /* 0x00007300ff0577ac */ /* 0x000e6e0008000800 */
[----:B------:R-:W0:Y:S02]  /*0040*/  LDC R0, c[0x0][0x360] ;  /* 0x0000d800ff007b82 */ /* 0x000e240000000800 */
[----:B0-----:R-:W-:-:S05]  /*0050*/  IMAD R9, R0, UR4, R9 ;  /* 0x0000000400097c24 */ /* 0x001fca000f8e0209 */
[----:B-1----:R-:W-:-:S13]  /*0060*/  ISETP.GE.AND P0, PT, R9, UR5, PT ;  /* 0x0000000509007c0c */ /* 0x002fda000bf06270 */
[----:B------:R-:W-:Y:S05]  /*0070*/  @P0 EXIT ;  /* 0x000000000000094d */ /* 0x000fea0003800000 */
[----:B------:R-:W0:Y:S01]  /*0080*/  LDC.64 R2, c[0x0][0x380] ;  /* 0x0000e000ff027b82 */ /* 0x000e220000000a00 */
[----:B------:R-:W1:Y:S07]  /*0090*/  LDCU.64 UR4, c[0x0][0x358] ;  /* 0x00006b00ff0477ac */ /* 0x000e6e0008000a00 */
[----:B------:R-:W2:Y:S08]  /*00a0*/  LDC.64 R4, c[0x0][0x388] ;  /* 0x0000e200ff047b82 */ /* 0x000eb00000000a00 */
[----:B------:R-:W3:Y:S01]  /*00b0*/  LDC.64 R6, c[0x0][0x390] ;  /* 0x0000e400ff067b82 */ /* 0x000ee20000000a00 */
[----:B0-----:R-:W-:-:S05]  /*00c0*/  IMAD.WIDE R2, R9, 0x10, R2 ;  /* 0x0000001009027825 */ /* 0x001fca00078e0202 */
[----:B-1----:R-:W4:Y:S01]  /*00d0*/  LDG.E.128 R12, desc[UR4][R2.64] ;  /* 0x00000004020c7981 */ /* 0x002f22000c1e1d00 */
[----:B--2---:R-:W-:-:S05]  /*00e0*/  IMAD.WIDE R4, R9, 0x10, R4 ;  /* 0x0000001009047825 */ /* 0x004fca00078e0204 */
[----:B------:R-:W4:Y:S01]  /*00f0*/  LDG.E.128 R16, desc[UR4][R4.64] ;  /* 0x0000000404107981 */ /* 0x000f22000c1e1d00 */
[----:B---3--:R-:W-:-:S04]  /*0100*/  IMAD.WIDE R6, R9, 0x10, R6 ;  /* 0x0000001009067825 */ /* 0x008fc800078e0206 */
[----:B----4-:R-:W-:Y:S01]  /*0110*/  FADD R12, R12, R16 ;  /* 0x000000100c0c7221 */ /* 0x010fe20000000000 */
[----:B------:R-:W-:Y:S01]  /*0120*/  FADD R13, R13, R17 ;  /* 0x000000110d0d7221 */ /* 0x000fe20000000000 */
[----:B------:R-:W-:Y:S01]  /*0130*/  FADD R14, R14, R18 ;  /* 0x000000120e0e7221 */ /* 0x000fe20000000000 */
[----:B------:R-:W-:-:S05]  /*0140*/  FADD R15, R15, R19 ;  /* 0x000000130f0f7221 */ /* 0x000fca0000000000 */
[----:B------:R-:W-:Y:S01]  /*0150*/  STG.E.128 desc[UR4][R6.64], R12 ;  /* 0x0000000c06007986 */ /* 0x000fe2000c101d04 */
[----:B------:R-:W-:Y:S05]  /*0160*/  EXIT ;  /* 0x000000000000794d */ /* 0x000fea0003800000 */
.L_x_0:
[----:B------:R-:W-:-:S00]  /*0170*/  BRA `(.L_x_0) ;  /* 0xfffffffc00fc7947 */ /* 0x000fc0000383ffff */
[----:B------:R-:W-:-:S00]  /*0180*/  NOP ;  /* 0x0000000000007918 */ /* 0x000fc00000000000 */
[----:B------:R-:W-:-:S00]  /*0190*/  NOP ;  /* 0x0000000000007918 */ /* 0x000fc00000000000 */
[----:B------:R-:W-:-:S00]  /*01a0*/  NOP ;  /* 0x0000000000007918 */ /* 0x000fc00000000000 */
[----:B------:R-:W-:-:S00]  /*01b0*/  NOP ;  /* 0x0000000000007918 */ /* 0x000fc00000000000 */
[----:B------:R-:W-:-:S00]  /*01c0*/  NOP ;  /* 0x0000000000007918 */ /* 0x000fc00000000000 */
[----:B------:R-:W-:-:S00]  /*01d0*/  NOP ;  /* 0x0000000000007918 */ /* 0x000fc00000000000 */
[----:B------:R-:W-:-:S00]  /*01e0*/  NOP ;  /* 0x0000000000007918 */ /* 0x000fc00000000000 */
[----:B------:R-:W-:-:S00]  /*01f0*/  NOP ;  /* 0x0000000000007918 */ /* 0x000fc00000000000 */
.L_x_1:


//--------------------- .nv.shared.reserved.0     --------------------------
	.section	.nv.shared.reserved.0,"aw",@nobits
	.weak		__nv_reservedSMEM_offset_0_alias
	.size		__nv_reservedSMEM_offset_0_alias, 0, 64
	.other		__nv_reservedSMEM_offset_0_alias,@"STO_CUDA_RESERVED_SHARED STV_DEFAULT"
__nv_reservedSMEM_offset_0_alias:
	.zero		0
	.zero		64


//--------------------- .nv.constant0._Z10add_float4PK6float4S1_PS_i --------------------------
	.section	.nv.constant0._Z10add_float4PK6float4S1_PS_i,"a",@progbits
	.sectionflags	@""
	.align	4
.nv.constant0._Z10add_float4PK6float4S1_PS_i:
	.zero		924


//--------------------- SYMBOLS --------------------------

	.type		.nv.reservedSmem.offset0,@object
	.size		.nv.reservedSmem.offset0,0x4
